	.headerflags	@"EF_CUDA_TEXMODE_UNIFIED EF_CUDA_64BIT_ADDRESS EF_CUDA_ACCELERATORS EF_CUDA_SM90 EF_CUDA_VIRTUAL_SM(EF_CUDA_SM90)"
	.elftype	@"ET_EXEC"


//--------------------- .nv.info                  --------------------------
	.section	.nv.info,"",@"SHT_CUDA_INFO"
	.align	4


	//----- nvinfo : EIATTR_REGCOUNT
	.align		4
        /*0000*/ 	.byte	0x04, 0x2f
        /*0002*/ 	.short	(.L_2 - .L_1)
	.align		4
.L_1:
        /*0004*/ 	.word	index@(triton_per_fused__native_batch_norm_legit_convolution_8)
        /*0008*/ 	.word	0x00000018


	//----- nvinfo : EIATTR_MIN_STACK_SIZE
	.align		4
.L_2:
        /*000c*/ 	.byte	0x04, 0x12
        /*000e*/ 	.short	(.L_4 - .L_3)
	.align		4
.L_3:
        /*0010*/ 	.word	index@(triton_per_fused__native_batch_norm_legit_convolution_8)
        /*0014*/ 	.word	0x00000000


	//----- nvinfo : EIATTR_FRAME_SIZE
	.align		4
.L_4:
        /*0018*/ 	.byte	0x04, 0x11
        /*001a*/ 	.short	(.L_6 - .L_5)
	.align		4
.L_5:
        /*001c*/ 	.word	index@(triton_per_fused__native_batch_norm_legit_convolution_8)
        /*0020*/ 	.word	0x00000000


	//----- nvinfo : EIATTR_MIN_STACK_SIZE
	.align		4
.L_6:
        /*0024*/ 	.byte	0x04, 0x12
        /*0026*/ 	.short	(.L_8 - .L_7)
	.align		4
.L_7:
        /*0028*/ 	.word	index@(triton_per_fused__native_batch_norm_legit_convolution_8)
        /*002c*/ 	.word	0x00000000
.L_8:


//--------------------- .nv.info.triton_per_fused__native_batch_norm_legit_convolution_8 --------------------------
	.section	.nv.info.triton_per_fused__native_batch_norm_legit_convolution_8,"",@"SHT_CUDA_INFO"
	.sectionflags	@""
	.align	4


	//----- nvinfo : EIATTR_CUDA_API_VERSION
	.align		4
        /*0000*/ 	.byte	0x04, 0x37
        /*0002*/ 	.short	(.L_10 - .L_9)
.L_9:
        /*0004*/ 	.word	0x0000007c


	//----- nvinfo : EIATTR_KPARAM_INFO
	.align		4
.L_10:
        /*0008*/ 	.byte	0x04, 0x17
        /*000a*/ 	.short	(.L_12 - .L_11)
.L_11:
        /*000c*/ 	.word	0x00000000
        /*0010*/ 	.short	0x0005
        /*0012*/ 	.short	0x0024
        /*0014*/ 	.byte	0x00, 0xf0, 0x11, 0x00


	//----- nvinfo : EIATTR_KPARAM_INFO
	.align		4
.L_12:
        /*0018*/ 	.byte	0x04, 0x17
        /*001a*/ 	.short	(.L_14 - .L_13)
.L_13:
        /*001c*/ 	.word	0x00000000
        /*0020*/ 	.short	0x0004
        /*0022*/ 	.short	0x0020
        /*0024*/ 	.byte	0x00, 0xf0, 0x11, 0x00


	//----- nvinfo : EIATTR_KPARAM_INFO
	.align		4
.L_14:
        /*0028*/ 	.byte	0x04, 0x17
        /*002a*/ 	.short	(.L_16 - .L_15)
.L_15:
        /*002c*/ 	.word	0x00000000
        /*0030*/ 	.short	0x0003
        /*0032*/ 	.short	0x0018
        /*0034*/ 	.byte	0x00, 0xf4, 0x21, 0x00


	//----- nvinfo : EIATTR_KPARAM_INFO
	.align		4
.L_16:
        /*0038*/ 	.byte	0x04, 0x17
        /*003a*/ 	.short	(.L_18 - .L_17)
.L_17:
        /*003c*/ 	.word	0x00000000
        /*0040*/ 	.short	0x0002
        /*0042*/ 	.short	0x0010
        /*0044*/ 	.byte	0x00, 0xf4, 0x21, 0x00


	//----- nvinfo : EIATTR_KPARAM_INFO
	.align		4
.L_18:
        /*0048*/ 	.byte	0x04, 0x17
        /*004a*/ 	.short	(.L_20 - .L_19)
.L_19:
        /*004c*/ 	.word	0x00000000
        /*0050*/ 	.short	0x0001
        /*0052*/ 	.short	0x0008
        /*0054*/ 	.byte	0x00, 0xf4, 0x21, 0x00


	//----- nvinfo : EIATTR_KPARAM_INFO
	.align		4
.L_20:
        /*0058*/ 	.byte	0x04, 0x17
        /*005a*/ 	.short	(.L_22 - .L_21)
.L_21:
        /*005c*/ 	.word	0x00000000
        /*0060*/ 	.short	0x0000
        /*0062*/ 	.short	0x0000
        /*0064*/ 	.byte	0x00, 0xf4, 0x21, 0x00


	//----- nvinfo : EIATTR_SPARSE_MMA_MASK
	.align		4
.L_22:
        /*0068*/ 	.byte	0x03, 0x50
        /*006a*/ 	.short	0x0000


	//----- nvinfo : EIATTR_MAXREG_COUNT
	.align		4
        /*006c*/ 	.byte	0x03, 0x1b
        /*006e*/ 	.short	0x00ff


	//----- nvinfo : EIATTR_COOP_GROUP_MASK_REGIDS
	.align		4
        /*0070*/ 	.byte	0x04, 0x29
        /*0072*/ 	.short	(.L_24 - .L_23)


	//   ....[0]....
.L_23:
        /*0074*/ 	.word	0xffffffff


	//   ....[1]....
        /*0078*/ 	.word	0xffffffff


	//   ....[2]....
        /*007c*/ 	.word	0xffffffff


	//   ....[3]....
        /*0080*/ 	.word	0xffffffff


	//   ....[4]....
        /*0084*/ 	.word	0xffffffff


	//   ....[5]....
        /*0088*/ 	.word	0xffffffff


	//   ....[6]....
        /*008c*/ 	.word	0xffffffff


	//   ....[7]....
        /*0090*/ 	.word	0xffffffff


	//   ....[8]....
        /*0094*/ 	.word	0xffffffff


	//   ....[9]....
        /*0098*/ 	.word	0xffffffff


	//   ....[10]....
        /*009c*/ 	.word	0xffffffff


	//   ....[11]....
        /*00a0*/ 	.word	0xffffffff


	//----- nvinfo : EIATTR_COOP_GROUP_INSTR_OFFSETS
	.align		4
.L_24:
        /*00a4*/ 	.byte	0x04, 0x28
        /*00a6*/ 	.short	(.L_26 - .L_25)


	//   ....[0]....
.L_25:
        /*00a8*/ 	.word	0x000001d0


	//   ....[1]....
        /*00ac*/ 	.word	0x000001f0


	//   ....[2]....
        /*00b0*/ 	.word	0x00000210


	//   ....[3]....
        /*00b4*/ 	.word	0x00000230


	//   ....[4]....
        /*00b8*/ 	.word	0x00000250


	//   ....[5]....
        /*00bc*/ 	.word	0x000002f0


	//   ....[6]....
        /*00c0*/ 	.word	0x000003e0


	//   ....[7]....
        /*00c4*/ 	.word	0x00000400


	//   ....[8]....
        /*00c8*/ 	.word	0x00000420


	//   ....[9]....
        /*00cc*/ 	.word	0x00000440


	//   ....[10]....
        /*00d0*/ 	.word	0x00000480


	//   ....[11]....
        /*00d4*/ 	.word	0x000004f0


	//----- nvinfo : EIATTR_EXIT_INSTR_OFFSETS
	.align		4
.L_26:
        /*00d8*/ 	.byte	0x04, 0x1c
        /*00da*/ 	.short	(.L_28 - .L_27)


	//   ....[0]....
.L_27:
        /*00dc*/ 	.word	0x000005d0


	//   ....[1]....
        /*00e0*/ 	.word	0x000005f0


	//----- nvinfo : EIATTR_REQNTID
	.align		4
.L_28:
        /*00e4*/ 	.byte	0x04, 0x10
        /*00e6*/ 	.short	(.L_30 - .L_29)
.L_29:
        /*00e8*/ 	.word	0x00000040
        /*00ec*/ 	.word	0x00000001
        /*00f0*/ 	.word	0x00000001


	//----- nvinfo : EIATTR_CBANK_PARAM_SIZE
	.align		4
.L_30:
        /*00f4*/ 	.byte	0x03, 0x19
        /*00f6*/ 	.short	0x0028


	//----- nvinfo : EIATTR_PARAM_CBANK
	.align		4
        /*00f8*/ 	.byte	0x04, 0x0a
        /*00fa*/ 	.short	(.L_32 - .L_31)
	.align		4
.L_31:
        /*00fc*/ 	.word	index@(.nv.constant0.triton_per_fused__native_batch_norm_legit_convolution_8)
        /*0100*/ 	.short	0x0210
        /*0102*/ 	.short	0x0028


	//----- nvinfo : EIATTR_SW_WAR
	.align		4
.L_32:
        /*0104*/ 	.byte	0x04, 0x36
        /*0106*/ 	.short	(.L_34 - .L_33)
.L_33:
        /*0108*/ 	.word	0x00000008
.L_34:


//--------------------- .nv.callgraph             --------------------------
	.section	.nv.callgraph,"",@"SHT_CUDA_CALLGRAPH"
	.align	4
	.sectionentsize	8
	.align		4
        /*0000*/ 	.word	0x00000000
	.align		4
        /*0004*/ 	.word	0xffffffff
	.align		4
        /*0008*/ 	.word	0x00000000
	.align		4
        /*000c*/ 	.word	0xfffffffe
	.align		4
        /*0010*/ 	.word	0x00000000
	.align		4
        /*0014*/ 	.word	0xfffffffd
	.align		4
        /*0018*/ 	.word	0x00000000
	.align		4
        /*001c*/ 	.word	0xfffffffc


//--------------------- .nv.constant4             --------------------------
	.section	.nv.constant4,"a",@progbits
	.align	8
	.align		8
.nv.constant4:
        /*0000*/ 	.dword	_$_str


//--------------------- .text.triton_per_fused__native_batch_norm_legit_convolution_8 --------------------------
	.section	.text.triton_per_fused__native_batch_norm_legit_convolution_8,"ax",@progbits
	.sectionflags	@"SHF_BARRIERS=1"
	.align	128
        .global         triton_per_fused__native_batch_norm_legit_convolution_8
        .type           triton_per_fused__native_batch_norm_legit_convolution_8,@function
        .size           triton_per_fused__native_batch_norm_legit_convolution_8,(.L_x_1 - triton_per_fused__native_batch_norm_legit_convolution_8)
        .other          triton_per_fused__native_batch_norm_legit_convolution_8,@"STO_CUDA_ENTRY STV_DEFAULT"
triton_per_fused__native_batch_norm_legit_convolution_8:
.text.triton_per_fused__native_batch_norm_legit_convolution_8:
[----:B------:R-:W0:Y:S02]  /*0000*/  LDC R1, c[0x0][0x28] ;  /* 0x00000a00ff017b82 */ /* 0x000e240000000800 */
[----:B------:R-:W1:Y:S01]  /*0010*/  S2R R0, SR_CTAID.X ;  /* 0x0000000000007919 */ /* 0x000e620000002500 */
[----:B------:R-:W2:Y:S01]  /*0020*/  LDC.64 R12, c[0x0][0x220] ;  /* 0x00008800ff0c7b82 */ /* 0x000ea20000000a00 */
[----:B------:R-:W-:Y:S01]  /*0030*/  ULDC.64 UR6, c[0x0][0x208] ;  /* 0x0000820000067ab9 */ /* 0x000fe20000000a00 */
[----:B------:R-:W3:Y:S06]  /*0040*/  S2R R18, SR_TID.X ;  /* 0x0000000000127919 */ /* 0x000eec0000002100 */
[----:B------:R-:W4:Y:S01]  /*0050*/  LDC.64 R2, c[0x0][0x210] ;  /* 0x00008400ff027b82 */ /* 0x000f220000000a00 */
[----:B-1----:R-:W-:-:S04]  /*0060*/  SHF.R.S32.HI R5, RZ, 0x1f, R0 ;  /* 0x0000001fff057819 */ /* 0x002fc80000011400 */
[----:B------:R-:W-:Y:S02]  /*0070*/  LEA.HI R4, R5, R0, RZ, 0x8 ;  /* 0x0000000005047211 */ /* 0x000fe400078f40ff */
[----:B---3--:R-:W-:Y:S02]  /*0080*/  SHF.L.U32 R8, R18, 0x2, RZ ;  /* 0x0000000212087819 */ /* 0x008fe400000006ff */
[----:B------:R-:W-:Y:S02]  /*0090*/  LOP3.LUT R7, R4, 0xffffff00, RZ, 0xc0, !PT ;  /* 0xffffff0004077812 */ /* 0x000fe400078ec0ff */
[----:B------:R-:W-:Y:S02]  /*00a0*/  LOP3.LUT R5, R8, 0xfc, RZ, 0xc0, !PT ;  /* 0x000000fc08057812 */ /* 0x000fe400078ec0ff */
[----:B------:R-:W-:Y:S02]  /*00b0*/  IADD3 R7, -R7, R0, RZ ;  /* 0x0000000007077210 */ /* 0x000fe40007ffe1ff */
[----:B------:R-:W-:-:S03]  /*00c0*/  LEA R5, R0, R5, 0x8 ;  /* 0x0000000500057211 */ /* 0x000fc600078e40ff */
[----:B--2---:R-:W-:-:S04]  /*00d0*/  IMAD.WIDE R12, R7, 0x4, R12 ;  /* 0x00000004070c7825 */ /* 0x004fc800078e020c */
[----:B----4-:R-:W-:Y:S02]  /*00e0*/  IMAD.WIDE R2, R5, 0x4, R2 ;  /* 0x0000000405027825 */ /* 0x010fe400078e0202 */
[----:B------:R-:W2:Y:S04]  /*00f0*/  LDG.E.EL R12, desc[UR6][R12.64] ;  /* 0x000000060c0c7981 */ /* 0x000ea8000c2e1900 */
[----:B------:R-:W2:Y:S01]  /*0100*/  LDG.E.128 R4, desc[UR6][R2.64] ;  /* 0x0000000602047981 */ /* 0x000ea2000c1e1d00 */
[----:B------:R-:W1:Y:S01]  /*0110*/  S2UR UR5, SR_CgaCtaId ;  /* 0x00000000000579c3 */ /* 0x000e620000008800 */
[C---:B------:R-:W-:Y:S01]  /*0120*/  LOP3.LUT P1, RZ, R18.reuse, 0x1f, RZ, 0xc0, !PT ;  /* 0x0000001f12ff7812 */ /* 0x040fe2000782c0ff */
[----:B------:R-:W-:Y:S01]  /*0130*/  UMOV UR4, 0x400 ;  /* 0x0000040000047882 */ /* 0x000fe20000000000 */
[----:B------:R-:W-:Y:S01]  /*0140*/  ISETP.GE.AND P2, PT, R18, 0x2, PT ;  /* 0x000000021200780c */ /* 0x000fe20003f46270 */
[----:B-1----:R-:W-:Y:S01]  /*0150*/  UPRMT UR4, UR5, 0x654, UR4 ;  /* 0x0000065405047896 */ /* 0x002fe20008000004 */
[--C-:B--2---:R-:W-:Y:S01]  /*0160*/  FADD R4, R4, R12.reuse ;  /* 0x0000000c04047221 */ /* 0x104fe20000000000 */
[--C-:B------:R-:W-:Y:S01]  /*0170*/  FADD R5, R5, R12.reuse ;  /* 0x0000000c05057221 */ /* 0x100fe20000000000 */
[----:B------:R-:W-:-:S03]  /*0180*/  FADD R6, R6, R12 ;  /* 0x0000000c06067221 */ /* 0x000fc60000000000 */
[----:B------:R-:W-:Y:S01]  /*0190*/  FADD R11, R4, R5 ;  /* 0x00000005040b7221 */ /* 0x000fe20000000000 */
[----:B------:R-:W-:-:S03]  /*01a0*/  FADD R7, R7, R12 ;  /* 0x0000000c07077221 */ /* 0x000fc60000000000 */
[----:B------:R-:W-:-:S04]  /*01b0*/  FADD R14, R6, R11 ;  /* 0x0000000b060e7221 */ /* 0x000fc80000000000 */
[----:B------:R-:W-:-:S05]  /*01c0*/  FADD R14, R7, R14 ;  /* 0x0000000e070e7221 */ /* 0x000fca0000000000 */
[----:B------:R-:W1:Y:S02]  /*01d0*/  SHFL.BFLY PT, R11, R14, 0x10, 0x1f ;  /* 0x0e001f000e0b7f89 */ /* 0x000e6400000e0000 */
[----:B-1----:R-:W-:-:S05]  /*01e0*/  FADD R11, R14, R11 ;  /* 0x0000000b0e0b7221 */ /* 0x002fca0000000000 */
[----:B------:R-:W1:Y:S02]  /*01f0*/  SHFL.BFLY PT, R16, R11, 0x8, 0x1f ;  /* 0x0d001f000b107f89 */ /* 0x000e6400000e0000 */
[----:B-1----:R-:W-:-:S05]  /*0200*/  FADD R16, R11, R16 ;  /* 0x000000100b107221 */ /* 0x002fca0000000000 */
[----:B------:R-:W1:Y:S02]  /*0210*/  SHFL.BFLY PT, R13, R16, 0x4, 0x1f ;  /* 0x0c801f00100d7f89 */ /* 0x000e6400000e0000 */
[----:B-1----:R-:W-:-:S05]  /*0220*/  FADD R13, R16, R13 ;  /* 0x0000000d100d7221 */ /* 0x002fca0000000000 */
[----:B------:R-:W1:Y:S02]  /*0230*/  SHFL.BFLY PT, R12, R13, 0x2, 0x1f ;  /* 0x0c401f000d0c7f89 */ /* 0x000e6400000e0000 */
[----:B-1----:R-:W-:-:S05]  /*0240*/  FADD R15, R13, R12 ;  /* 0x0000000c0d0f7221 */ /* 0x002fca0000000000 */
[----:B------:R-:W1:Y:S01]  /*0250*/  SHFL.BFLY PT, R12, R15, 0x1, 0x1f ;  /* 0x0c201f000f0c7f89 */ /* 0x000e6200000e0000 */
[----:B------:R-:W-:Y:S01]  /*0260*/  SHF.R.U32.HI R14, RZ, 0x3, R18 ;  /* 0x00000003ff0e7819 */ /* 0x000fe20000011612 */
[----:B-1----:R-:W-:-:S03]  /*0270*/  FADD R11, R15, R12 ;  /* 0x0000000c0f0b7221 */ /* 0x002fc60000000000 */
[----:B------:R-:W-:-:S05]  /*0280*/  LOP3.LUT R12, R14, 0x4, RZ, 0xc0, !PT ;  /* 0x000000040e0c7812 */ /* 0x000fca00078ec0ff */
[----:B------:R-:W-:Y:S01]  /*0290*/  @!P1 STS [R12+UR4], R11 ;  /* 0x0000000b0c009988 */ /* 0x000fe20008000804 */
[----:B------:R-:W-:Y:S06]  /*02a0*/  BAR.SYNC.DEFER_BLOCKING 0x0 ;  /* 0x0000000000007b1d */ /* 0x000fec0000010000 */
[----:B------:R-:W1:Y:S01]  /*02b0*/  @!P2 LDS R10, [R8+UR4] ;  /* 0x00000004080aa984 */ /* 0x000e620008000800 */
[----:B------:R-:W-:-:S04]  /*02c0*/  LOP3.LUT R14, R18, 0x1, RZ, 0xc0, !PT ;  /* 0x00000001120e7812 */ /* 0x000fc800078ec0ff */
[----:B------:R-:W-:-:S04]  /*02d0*/  ISETP.NE.U32.AND P0, PT, R14, 0x1, PT ;  /* 0x000000010e00780c */ /* 0x000fc80003f05070 */
[----:B------:R-:W-:Y:S01]  /*02e0*/  ISETP.LT.AND P0, PT, R18, 0x2, P0 ;  /* 0x000000021200780c */ /* 0x000fe20000701270 */
[----:B-1----:R-:W1:Y:S02]  /*02f0*/  SHFL.BFLY PT, R13, R10, 0x1, 0x1f ;  /* 0x0c201f000a0d7f89 */ /* 0x002e6400000e0000 */
[----:B-1----:R-:W-:-:S10]  /*0300*/  FADD R13, R10, R13 ;  /* 0x0000000d0a0d7221 */ /* 0x002fd40000000000 */
[----:B------:R-:W-:Y:S01]  /*0310*/  @P0 STS [R8+UR4], R13 ;  /* 0x0000000d08000988 */ /* 0x000fe20008000804 */
[----:B------:R-:W-:Y:S06]  /*0320*/  BAR.SYNC.DEFER_BLOCKING 0x0 ;  /* 0x0000000000007b1d */ /* 0x000fec0000010000 */
[----:B------:R-:W1:Y:S02]  /*0330*/  LDS R14, [UR4] ;  /* 0x00000004ff0e7984 */ /* 0x000e640008000800 */
[----:B-1----:R-:W-:-:S04]  /*0340*/  FADD R11, RZ, R14 ;  /* 0x0000000eff0b7221 */ /* 0x002fc80000000000 */
[----:B------:R-:W-:-:S04]  /*0350*/  FMUL R11, R11, 0.00390625 ;  /* 0x3b8000000b0b7820 */ /* 0x000fc80000400000 */
[--C-:B------:R-:W-:Y:S01]  /*0360*/  FADD R14, R5, -R11.reuse ;  /* 0x8000000b050e7221 */ /* 0x100fe20000000000 */
[----:B------:R-:W-:-:S03]  /*0370*/  FADD R10, R4, -R11 ;  /* 0x8000000b040a7221 */ /* 0x000fc60000000000 */
[----:B------:R-:W-:Y:S01]  /*0380*/  FMUL R15, R14, R14 ;  /* 0x0000000e0e0f7220 */ /* 0x000fe20000400000 */
[----:B------:R-:W-:-:S03]  /*0390*/  FADD R14, R6, -R11 ;  /* 0x8000000b060e7221 */ /* 0x000fc60000000000 */
[----:B------:R-:W-:Y:S01]  /*03a0*/  FFMA R15, R10, R10, R15 ;  /* 0x0000000a0a0f7223 */ /* 0x000fe2000000000f */
[----:B------:R-:W-:-:S03]  /*03b0*/  FADD R10, R7, -R11 ;  /* 0x8000000b070a7221 */ /* 0x000fc60000000000 */
[----:B------:R-:W-:-:S04]  /*03c0*/  FFMA R15, R14, R14, R15 ;  /* 0x0000000e0e0f7223 */ /* 0x000fc8000000000f */
[----:B------:R-:W-:-:S05]  /*03d0*/  FFMA R15, R10, R10, R15 ;  /* 0x0000000a0a0f7223 */ /* 0x000fca000000000f */
[----:B------:R-:W1:Y:S02]  /*03e0*/  SHFL.BFLY PT, R10, R15, 0x10, 0x1f ;  /* 0x0e001f000f0a7f89 */ /* 0x000e6400000e0000 */
[----:B-1----:R-:W-:-:S05]  /*03f0*/  FADD R10, R15, R10 ;  /* 0x0000000a0f0a7221 */ /* 0x002fca0000000000 */
[----:B------:R-:W1:Y:S02]  /*0400*/  SHFL.BFLY PT, R13, R10, 0x8, 0x1f ;  /* 0x0d001f000a0d7f89 */ /* 0x000e6400000e0000 */
[----:B-1----:R-:W-:-:S05]  /*0410*/  FADD R13, R10, R13 ;  /* 0x0000000d0a0d7221 */ /* 0x002fca0000000000 */
[----:B------:R-:W1:Y:S02]  /*0420*/  SHFL.BFLY PT, R14, R13, 0x4, 0x1f ;  /* 0x0c801f000d0e7f89 */ /* 0x000e6400000e0000 */
[----:B-1----:R-:W-:-:S05]  /*0430*/  FADD R14, R13, R14 ;  /* 0x0000000e0d0e7221 */ /* 0x002fca0000000000 */
[----:B------:R-:W1:Y:S02]  /*0440*/  SHFL.BFLY PT, R17, R14, 0x2, 0x1f ;  /* 0x0c401f000e117f89 */ /* 0x000e6400000e0000 */
[----:B-1----:R-:W-:Y:S01]  /*0450*/  FADD R17, R14, R17 ;  /* 0x000000110e117221 */ /* 0x002fe20000000000 */
[----:B------:R-:W-:Y:S01]  /*0460*/  HFMA2.MMA R13, -RZ, RZ, 0.9375, 0 ;  /* 0x3b800000ff0d7435 */ /* 0x000fe200000001ff */
[----:B------:R-:W1:Y:S03]  /*0470*/  LDC.64 R14, c[0x0][0x218] ;  /* 0x00008600ff0e7b82 */ /* 0x000e660000000a00 */
[----:B------:R-:W2:Y:S02]  /*0480*/  SHFL.BFLY PT, R16, R17, 0x1, 0x1f ;  /* 0x0c201f0011107f89 */ /* 0x000ea400000e0000 */
[----:B--2---:R-:W-:-:S03]  /*0490*/  FADD R19, R17, R16 ;  /* 0x0000001011137221 */ /* 0x004fc60000000000 */
[----:B------:R-:W-:Y:S08]  /*04a0*/  BAR.SYNC.DEFER_BLOCKING 0x0 ;  /* 0x0000000000007b1d */ /* 0x000ff00000010000 */
[----:B------:R-:W2:Y:S01]  /*04b0*/  LDC.64 R16, c[0x0][0x228] ;  /* 0x00008a00ff107b82 */ /* 0x000ea20000000a00 */
[----:B------:R-:W-:Y:S07]  /*04c0*/  @!P1 STS [R12+UR4], R19 ;  /* 0x000000130c009988 */ /* 0x000fee0008000804 */
[----:B------:R-:W-:Y:S06]  /*04d0*/  BAR.SYNC.DEFER_BLOCKING 0x0 ;  /* 0x0000000000007b1d */ /* 0x000fec0000010000 */
[----:B------:R-:W3:Y:S04]  /*04e0*/  @!P2 LDS R9, [R8+UR4] ;  /* 0x000000040809a984 */ /* 0x000ee80008000800 */
[----:B---3--:R-:W3:Y:S02]  /*04f0*/  SHFL.BFLY PT, R10, R9, 0x1, 0x1f ;  /* 0x0c201f00090a7f89 */ /* 0x008ee400000e0000 */
[----:B---3--:R-:W-:-:S05]  /*0500*/  FADD R21, R9, R10 ;  /* 0x0000000a09157221 */ /* 0x008fca0000000000 */
[----:B------:R2:W-:Y:S01]  /*0510*/  @P0 STS [R8+UR4], R21 ;  /* 0x0000001508000988 */ /* 0x0005e20008000804 */
[----:B------:R-:W-:Y:S06]  /*0520*/  BAR.SYNC.DEFER_BLOCKING 0x0 ;  /* 0x0000000000007b1d */ /* 0x000fec0000010000 */
[----:B------:R-:W3:Y:S04]  /*0530*/  LDS R10, [UR4] ;  /* 0x00000004ff0a7984 */ /* 0x000ee80008000800 */
[----:B------:R4:W-:Y:S01]  /*0540*/  STG.E.128 desc[UR6][R2.64], R4 ;  /* 0x0000000402007986 */ /* 0x0009e2000c101d06 */
[----:B------:R-:W-:Y:S01]  /*0550*/  BAR.SYNC.DEFER_BLOCKING 0x0 ;  /* 0x0000000000007b1d */ /* 0x000fe20000010000 */
[----:B------:R-:W-:Y:S01]  /*0560*/  LOP3.LUT P0, RZ, R18, 0x3f, RZ, 0xc0, !PT ;  /* 0x0000003f12ff7812 */ /* 0x000fe2000780c0ff */
[----:B--2---:R-:W-:-:S04]  /*0570*/  IMAD.WIDE R8, R0, 0x4, R16 ;  /* 0x0000000400087825 */ /* 0x004fc800078e0210 */
[----:B---3--:R-:W-:-:S04]  /*0580*/  FADD R10, RZ, R10 ;  /* 0x0000000aff0a7221 */ /* 0x008fc80000000000 */
[----:B------:R-:W-:-:S04]  /*0590*/  FFMA R10, R10, R13, 9.9999997473787516356e-06 ;  /* 0x3727c5ac0a0a7423 */ /* 0x000fc8000000000d */
[----:B------:R-:W2:Y:S01]  /*05a0*/  MUFU.RSQ R19, R10 ;  /* 0x0000000a00137308 */ /* 0x000ea20000001400 */
[----:B-1----:R-:W-:-:S05]  /*05b0*/  IMAD.WIDE R12, R0, 0x4, R14 ;  /* 0x00000004000c7825 */ /* 0x002fca00078e020e */
[----:B--2---:R4:W-:Y:S01]  /*05c0*/  @!P0 STG.E desc[UR6][R12.64], R19 ;  /* 0x000000130c008986 */ /* 0x0049e2000c101906 */
[----:B------:R-:W-:Y:S05]  /*05d0*/  @P0 EXIT ;  /* 0x000000000000094d */ /* 0x000fea0003800000 */
[----:B------:R-:W-:Y:S01]  /*05e0*/  STG.E desc[UR6][R8.64], R11 ;  /* 0x0000000b08007986 */ /* 0x000fe2000c101906 */
[----:B------:R-:W-:Y:S05]  /*05f0*/  EXIT ;  /* 0x000000000000794d */ /* 0x000fea0003800000 */
.L_x_0:
[----:B------:R-:W-:-:S00]  /*0600*/  BRA `(.L_x_0) ;  /* 0xfffffffc00fc7947 */ /* 0x000fc0000383ffff */
[----:B------:R-:W-:-:S00]  /*0610*/  NOP ;  /* 0x0000000000007918 */ /* 0x000fc00000000000 */
        /* <DEDUP_REMOVED lines=14> */
.L_x_1:


//--------------------- .nv.global.init           --------------------------
	.section	.nv.global.init,"aw",@progbits
.nv.global.init:
	.type		_$_str,@object
	.size		_$_str,(.L_0 - _$_str)
_$_str:
        /*0000*/ 	.byte	0x5f, 0x5f, 0x43, 0x55, 0x44, 0x41, 0x5f, 0x46, 0x54, 0x5a, 0x00
.L_0:


//--------------------- .nv.shared.triton_per_fused__native_batch_norm_legit_convolution_8 --------------------------
	.section	.nv.shared.triton_per_fused__native_batch_norm_legit_convolution_8,"aw",@nobits
	.sectionflags	@""
	.align	16
	.zero		1024


//--------------------- .nv.constant0.triton_per_fused__native_batch_norm_legit_convolution_8 --------------------------
	.section	.nv.constant0.triton_per_fused__native_batch_norm_legit_convolution_8,"a",@progbits
	.sectionflags	@""
	.align	4
.nv.constant0.triton_per_fused__native_batch_norm_legit_convolution_8:
	.zero		568
